//
// Generated by NVIDIA NVVM Compiler
//
// Compiler Build ID: CL-36424714
// Cuda compilation tools, release 13.0, V13.0.88
// Based on NVVM 20.0.0
//

.version 9.0
.target sm_100
.address_size 64

	// .globl	_Z10testKernelP9TestClass
.extern .func  (.param .b32 func_retval0) vprintf
(
	.param .b64 vprintf_param_0,
	.param .b64 vprintf_param_1
)
;
.global .align 1 .b8 $str[30] = {84, 101, 115, 116, 67, 108, 97, 115, 115, 32, 58, 32, 123, 97, 32, 61, 32, 37, 100, 44, 32, 98, 32, 61, 32, 37, 100, 125, 10};

.visible .entry _Z10testKernelP9TestClass(
	.param .u64 .ptr .align 1 _Z10testKernelP9TestClass_param_0
)
{
	.local .align 8 .b8 	__local_depot0[8];
	.reg .b64 	%SP;
	.reg .b64 	%SPL;
	.reg .pred 	%p<2>;
	.reg .b32 	%r<10>;
	.reg .b64 	%rd<7>;

	mov.u64 	%SPL, __local_depot0;
	cvta.local.u64 	%SP, %SPL;
	ld.param.u64 	%rd1, [_Z10testKernelP9TestClass_param_0];
	mov.u32 	%r1, %ntid.x;
	mov.u32 	%r2, %ctaid.x;
	mul.lo.s32 	%r3, %r1, %r2;
	mov.u32 	%r4, %tid.x;
	neg.s32 	%r5, %r4;
	setp.ne.s32 	%p1, %r3, %r5;
	@%p1 bra 	$L__BB0_2;
	add.u64 	%rd2, %SP, 0;
	add.u64 	%rd3, %SPL, 0;
	cvta.to.global.u64 	%rd4, %rd1;
	ld.global.u32 	%r6, [%rd4];
	ld.global.u32 	%r7, [%rd4+4];
	st.local.v2.u32 	[%rd3], {%r6, %r7};
	mov.u64 	%rd5, $str;
	cvta.global.u64 	%rd6, %rd5;
	{ // callseq 0, 0
	.param .b64 param0;
	st.param.b64 	[param0], %rd6;
	.param .b64 param1;
	st.param.b64 	[param1], %rd2;
	.param .b32 retval0;
	call.uni (retval0), 
	vprintf, 
	(
	param0, 
	param1
	);
	ld.param.b32 	%r8, [retval0];
	} // callseq 0
$L__BB0_2:
	ret;

}


// ===== COMPILED SASS (sm_100) =====

	.target	sm_100

	.elftype	@"ET_EXEC"


//--------------------- .note.nv.tkinfo           --------------------------
	.section	.note.nv.tkinfo,"",@"SHT_NOTE"
	.sectionflags	@"SHF_NOTE_NV_TKINFO"
	.tkinfo
        /*0018*/ 	.word	0x00000002
        /*0030*/ 	.string	""
        /*0030*/ 	.string	"ptxas"
        /*0030*/ 	.string	"Cuda compilation tools, release 13.0, V13.0.88"
        /*0030*/ 	.string	"Build cuda_13.0.r13.0/compiler.36424714_0"
        /*0030*/ 	.string	"-arch sm_100 -m 64 "



//--------------------- .note.nv.cuinfo           --------------------------
	.section	.note.nv.cuinfo,"",@"SHT_NOTE"
	.sectionflags	@"SHF_NOTE_NV_CUINFO"
        /*0018*/ 	.short	0x0002
        /*001a*/ 	.short	0x0064
        /*001c*/ 	.short	0x0082
	.zero		2


//--------------------- .nv.info                  --------------------------
	.section	.nv.info,"",@"SHT_CUDA_INFO"
	.align	4


	//----- nvinfo : EIATTR_REGCOUNT
	.align		4
        /*0000*/ 	.byte	0x04, 0x2f
        /*0002*/ 	.short	(.L_2 - .L_1)
	.align		4
.L_1:
        /*0004*/ 	.word	index@(_Z10testKernelP9TestClass)
        /*0008*/ 	.word	0x00000018


	//----- nvinfo : EIATTR_FRAME_SIZE
	.align		4
.L_2:
        /*000c*/ 	.byte	0x04, 0x11
        /*000e*/ 	.short	(.L_4 - .L_3)
	.align		4
.L_3:
        /*0010*/ 	.word	index@(_Z10testKernelP9TestClass)
        /*0014*/ 	.word	0x00000008


	//----- nvinfo : EIATTR_MIN_STACK_SIZE
	.align		4
.L_4:
        /*0018*/ 	.byte	0x04, 0x12
        /*001a*/ 	.short	(.L_6 - .L_5)
	.align		4
.L_5:
        /*001c*/ 	.word	index@(_Z10testKernelP9TestClass)
        /*0020*/ 	.word	0x00000008
.L_6:


//--------------------- .nv.compat                --------------------------
	.section	.nv.compat,"",@"SHT_CUDA_COMPAT_INFO"
	.align	4
        /*0000*/ 	.byte	0x02, 0x09, 0x00, 0x00, 0x02, 0x02, 0x01, 0x00, 0x02, 0x05, 0x05, 0x00, 0x03, 0x07, 0x01, 0x01
        /*0010*/ 	.byte	0x02, 0x03, 0x00, 0x00, 0x02, 0x06, 0x01, 0x00, 0x04, 0x0b, 0x08, 0x00, 0x09, 0x00, 0x00, 0x00
        /*0020*/ 	.byte	0x00, 0x00, 0x00, 0x00


//--------------------- .nv.info._Z10testKernelP9TestClass --------------------------
	.section	.nv.info._Z10testKernelP9TestClass,"",@"SHT_CUDA_INFO"
	.sectionflags	@""
	.align	4


	//----- nvinfo : EIATTR_CUDA_API_VERSION
	.align		4
        /*0000*/ 	.byte	0x04, 0x37
        /*0002*/ 	.short	(.L_8 - .L_7)
.L_7:
        /*0004*/ 	.word	0x00000082


	//----- nvinfo : EIATTR_KPARAM_INFO
	.align		4
.L_8:
        /*0008*/ 	.byte	0x04, 0x17
        /*000a*/ 	.short	(.L_10 - .L_9)
.L_9:
        /*000c*/ 	.word	0x00000000
        /*0010*/ 	.short	0x0000
        /*0012*/ 	.short	0x0000
        /*0014*/ 	.byte	0x00, 0xf5, 0x21, 0x00


	//----- nvinfo : EIATTR_SPARSE_MMA_MASK
	.align		4
.L_10:
        /*0018*/ 	.byte	0x03, 0x50
        /*001a*/ 	.short	0x0000


	//----- nvinfo : EIATTR_MAXREG_COUNT
	.align		4
        /*001c*/ 	.byte	0x03, 0x1b
        /*001e*/ 	.short	0x00ff


	//----- nvinfo : EIATTR_EXTERNS
	.align		4
        /*0020*/ 	.byte	0x04, 0x0f
        /*0022*/ 	.short	(.L_12 - .L_11)


	//   ....[0]....
	.align		4
.L_11:
        /*0024*/ 	.word	index@(vprintf)


	//----- nvinfo : EIATTR_MERCURY_ISA_VERSION
	.align		4
.L_12:
        /*0028*/ 	.byte	0x03, 0x5f
        /*002a*/ 	.short	0x0101


	//----- nvinfo : EIATTR_VRC_CTA_INIT_COUNT
	.align		4
        /*002c*/ 	.byte	0x02, 0x4a
	.zero		1
	.zero		1


	//----- nvinfo : EIATTR_SYSCALL_OFFSETS
	.align		4
        /*0030*/ 	.byte	0x04, 0x46
        /*0032*/ 	.short	(.L_14 - .L_13)


	//   ....[0]....
.L_13:
        /*0034*/ 	.word	0x00000180


	//----- nvinfo : EIATTR_EXIT_INSTR_OFFSETS
	.align		4
.L_14:
        /*0038*/ 	.byte	0x04, 0x1c
        /*003a*/ 	.short	(.L_16 - .L_15)


	//   ....[0]....
.L_15:
        /*003c*/ 	.word	0x000000c0


	//   ....[1]....
        /*0040*/ 	.word	0x00000190


	//----- nvinfo : EIATTR_CRS_STACK_SIZE
	.align		4
.L_16:
        /*0044*/ 	.byte	0x04, 0x1e
        /*0046*/ 	.short	(.L_18 - .L_17)
.L_17:
        /*0048*/ 	.word	0x00000000


	//----- nvinfo : EIATTR_CBANK_PARAM_SIZE
	.align		4
.L_18:
        /*004c*/ 	.byte	0x03, 0x19
        /*004e*/ 	.short	0x0008


	//----- nvinfo : EIATTR_PARAM_CBANK
	.align		4
        /*0050*/ 	.byte	0x04, 0x0a
        /*0052*/ 	.short	(.L_20 - .L_19)
	.align		4
.L_19:
        /*0054*/ 	.word	index@(.nv.constant0._Z10testKernelP9TestClass)
        /*0058*/ 	.short	0x0380
        /*005a*/ 	.short	0x0008


	//----- nvinfo : EIATTR_SW_WAR
	.align		4
.L_20:
        /*005c*/ 	.byte	0x04, 0x36
        /*005e*/ 	.short	(.L_22 - .L_21)
.L_21:
        /*0060*/ 	.word	0x00000008
.L_22:


//--------------------- .nv.callgraph             --------------------------
	.section	.nv.callgraph,"",@"SHT_CUDA_CALLGRAPH"
	.align	4
	.sectionentsize	8
	.align		4
        /*0000*/ 	.word	0x00000000
	.align		4
        /*0004*/ 	.word	0xffffffff
	.align		4
        /*0008*/ 	.word	index@(_Z10testKernelP9TestClass)
	.align		4
        /*000c*/ 	.word	index@(vprintf)
	.align		4
        /*0010*/ 	.word	0x00000000
	.align		4
        /*0014*/ 	.word	0xfffffffe
	.align		4
        /*0018*/ 	.word	0x00000000
	.align		4
        /*001c*/ 	.word	0xfffffffd
	.align		4
        /*0020*/ 	.word	0x00000000
	.align		4
        /*0024*/ 	.word	0xfffffffc


//--------------------- .nv.constant4             --------------------------
	.section	.nv.constant4,"a",@progbits
	.align	8
	.align		8
.nv.constant4:
        /*0000*/ 	.dword	vprintf
	.align		8
        /*0008*/ 	.dword	$str


//--------------------- .text._Z10testKernelP9TestClass --------------------------
	.section	.text._Z10testKernelP9TestClass,"ax",@progbits
	.align	128
        .global         _Z10testKernelP9TestClass
        .type           _Z10testKernelP9TestClass,@function
        .size           _Z10testKernelP9TestClass,(.L_x_2 - _Z10testKernelP9TestClass)
        .other          _Z10testKernelP9TestClass,@"STO_CUDA_ENTRY STV_DEFAULT"
_Z10testKernelP9TestClass:
.text._Z10testKernelP9TestClass:
[----:B------:R-:W0:Y:S01]  /*0000*/  LDC R1, c[0x0][0x37c] ;  /* 0x0000df00ff017b82 */ /* 0x000e220000000800 */
[----:B------:R-:W1:Y:S07]  /*0010*/  S2R R0, SR_TID.X ;  /* 0x0000000000007919 */ /* 0x000e6e0000002100 */
[----:B------:R-:W2:Y:S01]  /*0020*/  S2UR UR5, SR_CTAID.X ;  /* 0x00000000000579c3 */ /* 0x000ea20000002500 */
[----:B------:R-:W3:Y:S01]  /*0030*/  LDCU UR7, c[0x0][0x2fc] ;  /* 0x00005f80ff0777ac */ /* 0x000ee20008000800 */
[----:B0-----:R-:W-:Y:S01]  /*0040*/  VIADD R1, R1, 0xfffffff8 ;  /* 0xfffffff801017836 */ /* 0x001fe20000000000 */
[----:B------:R-:W2:Y:S01]  /*0050*/  LDCU UR4, c[0x0][0x360] ;  /* 0x00006c00ff0477ac */ /* 0x000ea20008000800 */
[----:B------:R-:W0:Y:S01]  /*0060*/  LDCU UR6, c[0x0][0x2f8] ;  /* 0x00005f00ff0677ac */ /* 0x000e220008000800 */
[----:B--2---:R-:W-:-:S02]  /*0070*/  UIMAD UR4, UR4, UR5, URZ ;  /* 0x00000005040472a4 */ /* 0x004fc4000f8e02ff */
[----:B0-----:R-:W-:Y:S01]  /*0080*/  IADD3 R6, P1, PT, R1, UR6, RZ ;  /* 0x0000000601067c10 */ /* 0x001fe2000ff3e0ff */
[----:B-1----:R-:W-:-:S03]  /*0090*/  IMAD.MOV R0, RZ, RZ, -R0 ;  /* 0x000000ffff007224 */ /* 0x002fc600078e0a00 */
[----:B---3--:R-:W-:Y:S02]  /*00a0*/  IADD3.X R7, PT, PT, RZ, UR7, RZ, P1, !PT ;  /* 0x00000007ff077c10 */ /* 0x008fe40008ffe4ff */
[----:B------:R-:W-:-:S13]  /*00b0*/  ISETP.NE.AND P0, PT, R0, UR4, PT ;  /* 0x0000000400007c0c */ /* 0x000fda000bf05270 */
[----:B------:R-:W-:Y:S05]  /*00c0*/  @P0 EXIT ;  /* 0x000000000000094d */ /* 0x000fea0003800000 */
[----:B------:R-:W0:Y:S01]  /*00d0*/  LDC.64 R2, c[0x0][0x380] ;  /* 0x0000e000ff027b82 */ /* 0x000e220000000a00 */
[----:B------:R-:W0:Y:S02]  /*00e0*/  LDCU.64 UR4, c[0x0][0x358] ;  /* 0x00006b00ff0477ac */ /* 0x000e240008000a00 */
[----:B0-----:R-:W2:Y:S04]  /*00f0*/  LDG.E R8, desc[UR4][R2.64] ;  /* 0x0000000402087981 */ /* 0x001ea8000c1e1900 */
[----:B------:R-:W2:Y:S01]  /*0100*/  LDG.E R9, desc[UR4][R2.64+0x4] ;  /* 0x0000040402097981 */ /* 0x000ea2000c1e1900 */
[----:B------:R-:W-:Y:S01]  /*0110*/  MOV R0, 0x0 ;  /* 0x0000000000007802 */ /* 0x000fe20000000f00 */
[----:B------:R-:W0:Y:S03]  /*0120*/  LDCU.64 UR4, c[0x4][0x8] ;  /* 0x01000100ff0477ac */ /* 0x000e260008000a00 */
[----:B------:R1:W3:Y:S01]  /*0130*/  LDC.64 R10, c[0x4][R0] ;  /* 0x01000000000a7b82 */ /* 0x0002e20000000a00 */
[----:B0-----:R-:W-:Y:S01]  /*0140*/  IMAD.U32 R4, RZ, RZ, UR4 ;  /* 0x00000004ff047e24 */ /* 0x001fe2000f8e00ff */
[----:B------:R-:W-:Y:S01]  /*0150*/  MOV R5, UR5 ;  /* 0x0000000500057c02 */ /* 0x000fe20008000f00 */
[----:B--23--:R1:W-:Y:S06]  /*0160*/  STL.64 [R1], R8 ;  /* 0x0000000801007387 */ /* 0x00c3ec0000100a00 */
[----:B------:R-:W-:-:S07]  /*0170*/  LEPC R20, `(.L_x_0) ;  /* 0x000000001014794e */ /* 0x000fce0000000000 */
[----:B-1----:R-:W-:Y:S05]  /*0180*/  CALL.ABS.NOINC R10 ;  /* 0x000000000a007343 */ /* 0x002fea0003c00000 */
.L_x_0:
[----:B------:R-:W-:Y:S05]  /*0190*/  EXIT ;  /* 0x000000000000794d */ /* 0x000fea0003800000 */
.L_x_1:
[----:B------:R-:W-:-:S00]  /*01a0*/  BRA `(.L_x_1) ;  /* 0xfffffffc00fc7947 */ /* 0x000fc0000383ffff */
[----:B------:R-:W-:-:S00]  /*01b0*/  NOP ;  /* 0x0000000000007918 */ /* 0x000fc00000000000 */
        /* <DEDUP_REMOVED lines=12> */
.L_x_2:


//--------------------- .nv.global.init           --------------------------
	.section	.nv.global.init,"aw",@progbits
.nv.global.init:
	.type		$str,@object
	.size		$str,(.L_0 - $str)
$str:
        /*0000*/ 	.byte	0x54, 0x65, 0x73, 0x74, 0x43, 0x6c, 0x61, 0x73, 0x73, 0x20, 0x3a, 0x20, 0x7b, 0x61, 0x20, 0x3d
        /*0010*/ 	.byte	0x20, 0x25, 0x64, 0x2c, 0x20, 0x62, 0x20, 0x3d, 0x20, 0x25, 0x64, 0x7d, 0x0a, 0x00
.L_0:


//--------------------- .nv.shared.reserved.0     --------------------------
	.section	.nv.shared.reserved.0,"aw",@nobits
	.weak		__nv_reservedSMEM_offset_0_alias
	.size		__nv_reservedSMEM_offset_0_alias, 0, 64
	.other		__nv_reservedSMEM_offset_0_alias,@"STO_CUDA_RESERVED_SHARED STV_DEFAULT"
__nv_reservedSMEM_offset_0_alias:
	.zero		0
	.zero		64


//--------------------- .nv.constant0._Z10testKernelP9TestClass --------------------------
	.section	.nv.constant0._Z10testKernelP9TestClass,"a",@progbits
	.sectionflags	@""
	.align	4
.nv.constant0._Z10testKernelP9TestClass:
	.zero		904


//--------------------- SYMBOLS --------------------------

	.type		.nv.reservedSmem.offset0,@object
	.size		.nv.reservedSmem.offset0,0x4
	.type		vprintf,@function
